	.headerflags	@"EF_CUDA_TEXMODE_UNIFIED EF_CUDA_64BIT_ADDRESS EF_CUDA_ACCELERATORS EF_CUDA_SM90 EF_CUDA_VIRTUAL_SM(EF_CUDA_SM90)"
	.elftype	@"ET_EXEC"


//--------------------- .nv.info                  --------------------------
	.section	.nv.info,"",@"SHT_CUDA_INFO"
	.align	4


	//----- nvinfo : EIATTR_REGCOUNT
	.align		4
        /*0000*/ 	.byte	0x04, 0x2f
        /*0002*/ 	.short	(.L_6 - .L_5)
	.align		4
.L_5:
        /*0004*/ 	.word	index@(triton_poi_fused_convolution_max_unpool2d_20)
        /*0008*/ 	.word	0x00000020


	//----- nvinfo : EIATTR_MIN_STACK_SIZE
	.align		4
.L_6:
        /*000c*/ 	.byte	0x04, 0x12
        /*000e*/ 	.short	(.L_8 - .L_7)
	.align		4
.L_7:
        /*0010*/ 	.word	index@(triton_poi_fused_convolution_max_unpool2d_20)
        /*0014*/ 	.word	0x00000000


	//----- nvinfo : EIATTR_FRAME_SIZE
	.align		4
.L_8:
        /*0018*/ 	.byte	0x04, 0x11
        /*001a*/ 	.short	(.L_10 - .L_9)
	.align		4
.L_9:
        /*001c*/ 	.word	index@(triton_poi_fused_convolution_max_unpool2d_20)
        /*0020*/ 	.word	0x00000000


	//----- nvinfo : EIATTR_MIN_STACK_SIZE
	.align		4
.L_10:
        /*0024*/ 	.byte	0x04, 0x12
        /*0026*/ 	.short	(.L_12 - .L_11)
	.align		4
.L_11:
        /*0028*/ 	.word	index@(triton_poi_fused_convolution_max_unpool2d_20)
        /*002c*/ 	.word	0x00000000
.L_12:


//--------------------- .nv.info.triton_poi_fused_convolution_max_unpool2d_20 --------------------------
	.section	.nv.info.triton_poi_fused_convolution_max_unpool2d_20,"",@"SHT_CUDA_INFO"
	.sectionflags	@""
	.align	4


	//----- nvinfo : EIATTR_CUDA_API_VERSION
	.align		4
        /*0000*/ 	.byte	0x04, 0x37
        /*0002*/ 	.short	(.L_14 - .L_13)
.L_13:
        /*0004*/ 	.word	0x0000007c


	//----- nvinfo : EIATTR_KPARAM_INFO
	.align		4
.L_14:
        /*0008*/ 	.byte	0x04, 0x17
        /*000a*/ 	.short	(.L_16 - .L_15)
.L_15:
        /*000c*/ 	.word	0x00000000
        /*0010*/ 	.short	0x0008
        /*0012*/ 	.short	0x0040
        /*0014*/ 	.byte	0x00, 0xf0, 0x11, 0x00


	//----- nvinfo : EIATTR_KPARAM_INFO
	.align		4
.L_16:
        /*0018*/ 	.byte	0x04, 0x17
        /*001a*/ 	.short	(.L_18 - .L_17)
.L_17:
        /*001c*/ 	.word	0x00000000
        /*0020*/ 	.short	0x0007
        /*0022*/ 	.short	0x0038
        /*0024*/ 	.byte	0x00, 0xf4, 0x21, 0x00


	//----- nvinfo : EIATTR_KPARAM_INFO
	.align		4
.L_18:
        /*0028*/ 	.byte	0x04, 0x17
        /*002a*/ 	.short	(.L_20 - .L_19)
.L_19:
        /*002c*/ 	.word	0x00000000
        /*0030*/ 	.short	0x0006
        /*0032*/ 	.short	0x0030
        /*0034*/ 	.byte	0x00, 0xf4, 0x21, 0x00


	//----- nvinfo : EIATTR_KPARAM_INFO
	.align		4
.L_20:
        /*0038*/ 	.byte	0x04, 0x17
        /*003a*/ 	.short	(.L_22 - .L_21)
.L_21:
        /*003c*/ 	.word	0x00000000
        /*0040*/ 	.short	0x0005
        /*0042*/ 	.short	0x0028
        /*0044*/ 	.byte	0x00, 0xf4, 0x21, 0x00


	//----- nvinfo : EIATTR_KPARAM_INFO
	.align		4
.L_22:
        /*0048*/ 	.byte	0x04, 0x17
        /*004a*/ 	.short	(.L_24 - .L_23)
.L_23:
        /*004c*/ 	.word	0x00000000
        /*0050*/ 	.short	0x0004
        /*0052*/ 	.short	0x0020
        /*0054*/ 	.byte	0x00, 0xf4, 0x21, 0x00


	//----- nvinfo : EIATTR_KPARAM_INFO
	.align		4
.L_24:
        /*0058*/ 	.byte	0x04, 0x17
        /*005a*/ 	.short	(.L_26 - .L_25)
.L_25:
        /*005c*/ 	.word	0x00000000
        /*0060*/ 	.short	0x0003
        /*0062*/ 	.short	0x0018
        /*0064*/ 	.byte	0x00, 0xf4, 0x21, 0x00


	//----- nvinfo : EIATTR_KPARAM_INFO
	.align		4
.L_26:
        /*0068*/ 	.byte	0x04, 0x17
        /*006a*/ 	.short	(.L_28 - .L_27)
.L_27:
        /*006c*/ 	.word	0x00000000
        /*0070*/ 	.short	0x0002
        /*0072*/ 	.short	0x0010
        /*0074*/ 	.byte	0x00, 0xf4, 0x21, 0x00


	//----- nvinfo : EIATTR_KPARAM_INFO
	.align		4
.L_28:
        /*0078*/ 	.byte	0x04, 0x17
        /*007a*/ 	.short	(.L_30 - .L_29)
.L_29:
        /*007c*/ 	.word	0x00000000
        /*0080*/ 	.short	0x0001
        /*0082*/ 	.short	0x0008
        /*0084*/ 	.byte	0x00, 0xf4, 0x21, 0x00


	//----- nvinfo : EIATTR_KPARAM_INFO
	.align		4
.L_30:
        /*0088*/ 	.byte	0x04, 0x17
        /*008a*/ 	.short	(.L_32 - .L_31)
.L_31:
        /*008c*/ 	.word	0x00000000
        /*0090*/ 	.short	0x0000
        /*0092*/ 	.short	0x0000
        /*0094*/ 	.byte	0x00, 0xf4, 0x21, 0x00


	//----- nvinfo : EIATTR_SPARSE_MMA_MASK
	.align		4
.L_32:
        /*0098*/ 	.byte	0x03, 0x50
        /*009a*/ 	.short	0x0000


	//----- nvinfo : EIATTR_MAXREG_COUNT
	.align		4
        /*009c*/ 	.byte	0x03, 0x1b
        /*009e*/ 	.short	0x00ff


	//----- nvinfo : EIATTR_EXTERNS
	.align		4
        /*00a0*/ 	.byte	0x04, 0x0f
        /*00a2*/ 	.short	(.L_34 - .L_33)


	//   ....[0]....
	.align		4
.L_33:
        /*00a4*/ 	.word	index@(__assertfail)


	//----- nvinfo : EIATTR_SYSCALL_OFFSETS
	.align		4
.L_34:
        /*00a8*/ 	.byte	0x04, 0x46
        /*00aa*/ 	.short	(.L_36 - .L_35)


	//   ....[0]....
.L_35:
        /*00ac*/ 	.word	0x00000450


	//----- nvinfo : EIATTR_EXIT_INSTR_OFFSETS
	.align		4
.L_36:
        /*00b0*/ 	.byte	0x04, 0x1c
        /*00b2*/ 	.short	(.L_38 - .L_37)


	//   ....[0]....
.L_37:
        /*00b4*/ 	.word	0x000007a0


	//----- nvinfo : EIATTR_REQNTID
	.align		4
.L_38:
        /*00b8*/ 	.byte	0x04, 0x10
        /*00ba*/ 	.short	(.L_40 - .L_39)
.L_39:
        /*00bc*/ 	.word	0x00000100
        /*00c0*/ 	.word	0x00000001
        /*00c4*/ 	.word	0x00000001


	//----- nvinfo : EIATTR_CRS_STACK_SIZE
	.align		4
.L_40:
        /*00c8*/ 	.byte	0x04, 0x1e
        /*00ca*/ 	.short	(.L_42 - .L_41)
.L_41:
        /*00cc*/ 	.word	0x00000000


	//----- nvinfo : EIATTR_CBANK_PARAM_SIZE
	.align		4
.L_42:
        /*00d0*/ 	.byte	0x03, 0x19
        /*00d2*/ 	.short	0x0044


	//----- nvinfo : EIATTR_PARAM_CBANK
	.align		4
        /*00d4*/ 	.byte	0x04, 0x0a
        /*00d6*/ 	.short	(.L_44 - .L_43)
	.align		4
.L_43:
        /*00d8*/ 	.word	index@(.nv.constant0.triton_poi_fused_convolution_max_unpool2d_20)
        /*00dc*/ 	.short	0x0210
        /*00de*/ 	.short	0x0044


	//----- nvinfo : EIATTR_SW_WAR
	.align		4
.L_44:
        /*00e0*/ 	.byte	0x04, 0x36
        /*00e2*/ 	.short	(.L_46 - .L_45)
.L_45:
        /*00e4*/ 	.word	0x00000008
.L_46:


//--------------------- .nv.callgraph             --------------------------
	.section	.nv.callgraph,"",@"SHT_CUDA_CALLGRAPH"
	.align	4
	.sectionentsize	8
	.align		4
        /*0000*/ 	.word	0x00000000
	.align		4
        /*0004*/ 	.word	0xffffffff
	.align		4
        /*0008*/ 	.word	index@(triton_poi_fused_convolution_max_unpool2d_20)
	.align		4
        /*000c*/ 	.word	index@(__assertfail)
	.align		4
        /*0010*/ 	.word	0x00000000
	.align		4
        /*0014*/ 	.word	0xfffffffe
	.align		4
        /*0018*/ 	.word	0x00000000
	.align		4
        /*001c*/ 	.word	0xfffffffd
	.align		4
        /*0020*/ 	.word	0x00000000
	.align		4
        /*0024*/ 	.word	0xfffffffc


//--------------------- .nv.constant4             --------------------------
	.section	.nv.constant4,"a",@progbits
	.align	8
	.align		8
.nv.constant4:
        /*0000*/ 	.dword	__assertfail
	.align		8
        /*0008*/ 	.dword	assertFunc_0
	.align		8
        /*0010*/ 	.dword	assertFile_0
	.align		8
        /*0018*/ 	.dword	assertMessage_0
	.align		8
        /*0020*/ 	.dword	_$_str
	.align		8
        /*0028*/ 	.dword	_$_str_$_2


//--------------------- .text.triton_poi_fused_convolution_max_unpool2d_20 --------------------------
	.section	.text.triton_poi_fused_convolution_max_unpool2d_20,"ax",@progbits
	.sectionflags	@"SHF_BARRIERS=1"
	.align	128
        .global         triton_poi_fused_convolution_max_unpool2d_20
        .type           triton_poi_fused_convolution_max_unpool2d_20,@function
        .size           triton_poi_fused_convolution_max_unpool2d_20,(.L_x_2 - triton_poi_fused_convolution_max_unpool2d_20)
        .other          triton_poi_fused_convolution_max_unpool2d_20,@"STO_CUDA_ENTRY STV_DEFAULT"
triton_poi_fused_convolution_max_unpool2d_20:
.text.triton_poi_fused_convolution_max_unpool2d_20:
[----:B------:R-:W0:Y:S01]  /*0000*/  LDC R1, c[0x0][0x28] ;  /* 0x00000a00ff017b82 */ /* 0x000e220000000800 */
[----:B------:R-:W1:Y:S07]  /*0010*/  S2R R23, SR_TID.X ;  /* 0x0000000000177919 */ /* 0x000e6e0000002100 */
[----:B------:R-:W2:Y:S01]  /*0020*/  LDC.64 R4, c[0x0][0x220] ;  /* 0x00008800ff047b82 */ /* 0x000ea20000000a00 */
[----:B------:R-:W-:Y:S01]  /*0030*/  ULDC.64 UR4, c[0x0][0x208] ;  /* 0x0000820000047ab9 */ /* 0x000fe20000000a00 */
[----:B------:R-:W3:Y:S06]  /*0040*/  S2R R7, SR_CTAID.X ;  /* 0x0000000000077919 */ /* 0x000eec0000002500 */
[----:B------:R-:W4:Y:S08]  /*0050*/  LDC.64 R8, c[0x0][0x240] ;  /* 0x00009000ff087b82 */ /* 0x000f300000000a00 */
[----:B------:R-:W4:Y:S08]  /*0060*/  LDC.64 R20, c[0x0][0x228] ;  /* 0x00008a00ff147b82 */ /* 0x000f300000000a00 */
[----:B------:R-:W4:Y:S01]  /*0070*/  LDC.64 R12, c[0x0][0x230] ;  /* 0x00008c00ff0c7b82 */ /* 0x000f220000000a00 */
[----:B-1----:R-:W-:-:S07]  /*0080*/  IMAD.SHL.U32 R22, R23, 0x2, RZ ;  /* 0x0000000217167824 */ /* 0x002fce00078e00ff */
[----:B------:R-:W1:Y:S01]  /*0090*/  LDC.64 R10, c[0x0][0x238] ;  /* 0x00008e00ff0a7b82 */ /* 0x000e620000000a00 */
[----:B---3--:R-:W-:Y:S02]  /*00a0*/  SHF.R.S32.HI R0, RZ, 0x16, R7 ;  /* 0x00000016ff007819 */ /* 0x008fe40000011407 */
[----:B------:R-:W-:-:S05]  /*00b0*/  LOP3.LUT R22, R22, 0x1fe, RZ, 0xc0, !PT ;  /* 0x000001fe16167812 */ /* 0x000fca00078ec0ff */
[----:B------:R-:W3:Y:S01]  /*00c0*/  LDC.64 R14, c[0x0][0x210] ;  /* 0x00008400ff0e7b82 */ /* 0x000ee20000000a00 */
[----:B------:R-:W-:-:S04]  /*00d0*/  IMAD R3, R7, 0x200, R22 ;  /* 0x0000020007037824 */ /* 0x000fc800078e0216 */
[----:B--2---:R-:W-:-:S03]  /*00e0*/  IMAD.WIDE R4, R3, 0x8, R4 ;  /* 0x0000000803047825 */ /* 0x004fc600078e0204 */
[----:B------:R-:W2:Y:S03]  /*00f0*/  LDC.64 R18, c[0x0][0x218] ;  /* 0x00008600ff127b82 */ /* 0x000ea60000000a00 */
[----:B------:R-:W2:Y:S01]  /*0100*/  LDG.E.128 R4, desc[UR4][R4.64] ;  /* 0x0000000404047981 */ /* 0x000ea2000c1e1d00 */
[----:B------:R-:W-:-:S04]  /*0110*/  SGXT R0, R0, 0x1 ;  /* 0x000000010000781a */ /* 0x000fc80000000200 */
[----:B------:R-:W-:-:S04]  /*0120*/  LEA.HI R0, R0, R3, RZ, 0x8 ;  /* 0x0000000300007211 */ /* 0x000fc800078f40ff */
[----:B------:R-:W-:-:S04]  /*0130*/  SHF.R.S32.HI R0, RZ, 0x8, R0 ;  /* 0x00000008ff007819 */ /* 0x000fc80000011400 */
[----:B------:R-:W-:-:S04]  /*0140*/  LEA.HI R2, R0, R0, RZ, 0x7 ;  /* 0x0000000000027211 */ /* 0x000fc800078f38ff */
[----:B------:R-:W-:-:S05]  /*0150*/  LOP3.LUT R17, R2, 0xffffff80, RZ, 0xc0, !PT ;  /* 0xffffff8002117812 */ /* 0x000fca00078ec0ff */
[----:B------:R-:W-:Y:S02]  /*0160*/  IMAD.IADD R17, R0, 0x1, -R17 ;  /* 0x0000000100117824 */ /* 0x000fe400078e0a11 */
[----:B---3--:R-:W-:-:S04]  /*0170*/  IMAD.WIDE R14, R3, 0x4, R14 ;  /* 0x00000004030e7825 */ /* 0x008fc800078e020e */
[C---:B----4-:R-:W-:Y:S01]  /*0180*/  IMAD.WIDE R8, R17.reuse, 0x4, R8 ;  /* 0x0000000411087825 */ /* 0x050fe200078e0208 */
[----:B------:R-:W5:Y:S03]  /*0190*/  LDG.E.64 R2, desc[UR4][R14.64] ;  /* 0x000000040e027981 */ /* 0x000f66000c1e1b00 */
[C---:B0-----:R-:W-:Y:S02]  /*01a0*/  IMAD.WIDE R20, R17.reuse, 0x4, R20 ;  /* 0x0000000411147825 */ /* 0x041fe400078e0214 */
[----:B------:R-:W5:Y:S02]  /*01b0*/  LDG.E.EL R9, desc[UR4][R8.64] ;  /* 0x0000000408097981 */ /* 0x000f64000c2e1900 */
[----:B------:R-:W-:-:S04]  /*01c0*/  IMAD.WIDE R12, R17, 0x4, R12 ;  /* 0x00000004110c7825 */ /* 0x000fc800078e020c */
[----:B-1----:R-:W-:-:S04]  /*01d0*/  IMAD.WIDE R10, R17, 0x4, R10 ;  /* 0x00000004110a7825 */ /* 0x002fc800078e020a */
[----:B--2---:R-:W-:Y:S01]  /*01e0*/  IMAD.WIDE R24, R17, 0x4, R18 ;  /* 0x0000000411187825 */ /* 0x004fe200078e0212 */
[----:B------:R-:W5:Y:S04]  /*01f0*/  LDG.E.EL R16, desc[UR4][R10.64] ;  /* 0x000000040a107981 */ /* 0x000f68000c2e1900 */
[----:B------:R-:W5:Y:S04]  /*0200*/  LDG.E.EL R18, desc[UR4][R20.64] ;  /* 0x0000000414127981 */ /* 0x000f68000c2e1900 */
[----:B------:R-:W5:Y:S04]  /*0210*/  LDG.E.EL R17, desc[UR4][R12.64] ;  /* 0x000000040c117981 */ /* 0x000f68000c2e1900 */
[----:B------:R0:W5:Y:S02]  /*0220*/  LDG.E.EL R19, desc[UR4][R24.64] ;  /* 0x0000000418137981 */ /* 0x000164000c2e1900 */
[----:B0-----:R-:W-:-:S05]  /*0230*/  IMAD.SHL.U32 R25, R0, 0x400, RZ ;  /* 0x0000040000197824 */ /* 0x001fca00078e00ff */
[----:B------:R-:W-:Y:S02]  /*0240*/  SHF.R.S32.HI R27, RZ, 0x1f, R25 ;  /* 0x0000001fff1b7819 */ /* 0x000fe40000011419 */
[----:B------:R-:W-:Y:S02]  /*0250*/  IADD3 R0, P1, R6, R25, RZ ;  /* 0x0000001906007210 */ /* 0x000fe40007f3e0ff */
[----:B------:R-:W-:-:S03]  /*0260*/  IADD3 R29, P0, R4, R25, RZ ;  /* 0x00000019041d7210 */ /* 0x000fc60007f1e0ff */
[----:B------:R-:W-:Y:S01]  /*0270*/  IMAD.X R6, R7, 0x1, R27, P1 ;  /* 0x0000000107067824 */ /* 0x000fe200008e061b */
[----:B------:R-:W-:-:S04]  /*0280*/  IADD3.X R4, R5, R27, RZ, P0, !PT ;  /* 0x0000001b05047210 */ /* 0x000fc800007fe4ff */
[----:B------:R-:W-:Y:S02]  /*0290*/  SHF.R.U32.HI R24, RZ, 0xc, R4 ;  /* 0x0000000cff187819 */ /* 0x000fe40000011604 */
[----:B------:R-:W-:Y:S02]  /*02a0*/  SHF.R.U32.HI R27, RZ, 0xc, R6 ;  /* 0x0000000cff1b7819 */ /* 0x000fe40000011606 */
[----:B------:R-:W-:Y:S02]  /*02b0*/  LOP3.LUT R24, R24, 0x80000, RZ, 0xc0, !PT ;  /* 0x0008000018187812 */ /* 0x000fe400078ec0ff */
[----:B------:R-:W-:Y:S02]  /*02c0*/  LOP3.LUT R27, R27, 0x80000, RZ, 0xc0, !PT ;  /* 0x000800001b1b7812 */ /* 0x000fe400078ec0ff */
[----:B------:R-:W-:Y:S02]  /*02d0*/  IADD3 R24, P0, R24, R29, RZ ;  /* 0x0000001d18187210 */ /* 0x000fe40007f1e0ff */
[----:B------:R-:W-:-:S03]  /*02e0*/  IADD3 R27, P1, R27, R0, RZ ;  /* 0x000000001b1b7210 */ /* 0x000fc60007f3e0ff */
[----:B------:R-:W-:Y:S01]  /*02f0*/  IMAD.X R25, RZ, RZ, R4, P0 ;  /* 0x000000ffff197224 */ /* 0x000fe200000e0604 */
[----:B------:R-:W-:Y:S01]  /*0300*/  LOP3.LUT R4, R24, R27, RZ, 0xfc, !PT ;  /* 0x0000001b18047212 */ /* 0x000fe200078efcff */
[----:B------:R-:W-:-:S03]  /*0310*/  IMAD.X R0, RZ, RZ, R6, P1 ;  /* 0x000000ffff007224 */ /* 0x000fc600008e0606 */
[----:B------:R-:W-:Y:S02]  /*0320*/  ISETP.GE.U32.AND P0, PT, R4, 0x80000, PT ;  /* 0x000800000400780c */ /* 0x000fe40003f06070 */
[----:B------:R-:W-:-:S04]  /*0330*/  LOP3.LUT R4, R25, R0, RZ, 0xfc, !PT ;  /* 0x0000000019047212 */ /* 0x000fc800078efcff */
[----:B------:R-:W-:-:S13]  /*0340*/  ISETP.GE.U32.AND.EX P0, PT, R4, RZ, PT, P0 ;  /* 0x000000ff0400720c */ /* 0x000fda0003f06100 */
[----:B------:R-:W-:Y:S05]  /*0350*/  @!P0 BRA `(.L_x_0) ;  /* 0x0000000000408947 */ /* 0x000fea0003800000 */
[----:B------:R-:W-:Y:S01]  /*0360*/  MOV R28, 0x0 ;  /* 0x00000000001c7802 */ /* 0x000fe20000000f00 */
[----:B------:R-:W-:Y:S01]  /*0370*/  ULDC.64 UR6, c[0x4][0x18] ;  /* 0x0100060000067ab9 */ /* 0x000fe20000000a00 */
[----:B------:R-:W-:Y:S01]  /*0380*/  ULDC.64 UR8, c[0x4][0x8] ;  /* 0x0100020000087ab9 */ /* 0x000fe20000000a00 */
[----:B------:R-:W-:Y:S01]  /*0390*/  MOV R4, UR6 ;  /* 0x0000000600047c02 */ /* 0x000fe20008000f00 */
[----:B------:R-:W-:Y:S01]  /*03a0*/  IMAD.U32 R5, RZ, RZ, UR7 ;  /* 0x00000007ff057e24 */ /* 0x000fe2000f8e00ff */
[----:B------:R-:W-:Y:S01]  /*03b0*/  ULDC.64 UR6, c[0x4][0x10] ;  /* 0x0100040000067ab9 */ /* 0x000fe20000000a00 */
[----:B------:R-:W0:Y:S01]  /*03c0*/  LDC.64 R28, c[0x4][R28] ;  /* 0x010000001c1c7b82 */ /* 0x000e220000000a00 */
[----:B------:R-:W-:Y:S01]  /*03d0*/  HFMA2.MMA R13, -RZ, RZ, 0, 0 ;  /* 0x00000000ff0d7435 */ /* 0x000fe200000001ff */
[----:B------:R-:W-:Y:S01]  /*03e0*/  IMAD.U32 R6, RZ, RZ, UR6 ;  /* 0x00000006ff067e24 */ /* 0x000fe2000f8e00ff */
[----:B------:R-:W-:Y:S01]  /*03f0*/  MOV R10, UR8 ;  /* 0x00000008000a7c02 */ /* 0x000fe20008000f00 */
[----:B------:R-:W-:-:S08]  /*0400*/  IMAD.U32 R7, RZ, RZ, UR7 ;  /* 0x00000007ff077e24 */ /* 0x000fd0000f8e00ff */
[----:B------:R-:W-:Y:S01]  /*0410*/  LEPC R20, `(.L_x_0) ;  /* 0x000000004014794e */ /* 0x000fe20000000000 */
[----:B------:R-:W-:Y:S02]  /*0420*/  IMAD.U32 R11, RZ, RZ, UR9 ;  /* 0x00000009ff0b7e24 */ /* 0x000fe4000f8e00ff */
[----:B------:R-:W-:Y:S02]  /*0430*/  IMAD.MOV.U32 R8, RZ, RZ, 0x28 ;  /* 0x00000028ff087424 */ /* 0x000fe400078e00ff */
[----:B------:R-:W-:-:S07]  /*0440*/  IMAD.MOV.U32 R12, RZ, RZ, 0x1 ;  /* 0x00000001ff0c7424 */ /* 0x000fce00078e00ff */
[----:B0----5:R-:W-:Y:S05]  /*0450*/  CALL.ABS.NOINC R28 ;  /* 0x000000001c007343 */ /* 0x021fea0003c00000 */
.L_x_0:
[----:B-----5:R-:W-:Y:S01]  /*0460*/  FADD R17, R17, 9.9999997473787516356e-06 ;  /* 0x3727c5ac11117421 */ /* 0x020fe20000000000 */
[----:B------:R-:W0:Y:S01]  /*0470*/  S2R R11, SR_CgaCtaId ;  /* 0x00000000000b7919 */ /* 0x000e220000008800 */
[----:B------:R-:W-:Y:S02]  /*0480*/  IMAD.MOV.U32 R7, RZ, RZ, 0x3e800000 ;  /* 0x3e800000ff077424 */ /* 0x000fe400078e00ff */
[--C-:B------:R-:W-:Y:S01]  /*0490*/  FADD R3, R3, R19.reuse ;  /* 0x0000001303037221 */ /* 0x100fe20000000000 */
[----:B------:R-:W1:Y:S01]  /*04a0*/  MUFU.SQRT R4, R17 ;  /* 0x0000001100047308 */ /* 0x000e620000002000 */
[----:B------:R-:W-:Y:S05]  /*04b0*/  WARPSYNC.ALL ;  /* 0x0000000000007948 */ /* 0x000fea0003800000 */
[----:B------:R-:W-:Y:S01]  /*04c0*/  BAR.SYNC.DEFER_BLOCKING 0x0 ;  /* 0x0000000000007b1d */ /* 0x000fe20000010000 */
[----:B------:R-:W-:Y:S01]  /*04d0*/  FADD R2, R2, R19 ;  /* 0x0000001302027221 */ /* 0x000fe20000000000 */
[----:B------:R-:W-:Y:S01]  /*04e0*/  FADD R5, -R18, R3 ;  /* 0x0000000312057221 */ /* 0x000fe20000000100 */
[----:B------:R-:W-:-:S02]  /*04f0*/  MOV R8, 0x400 ;  /* 0x0000040000087802 */ /* 0x000fc40000000f00 */
[----:B------:R-:W-:Y:S01]  /*0500*/  FADD R18, -R18, R2 ;  /* 0x0000000212127221 */ /* 0x000fe20000000100 */
[----:B------:R-:W-:Y:S01]  /*0510*/  ULDC.64 UR6, c[0x0][0x248] ;  /* 0x0000920000067ab9 */ /* 0x000fe20000000a00 */
[----:B------:R-:W-:Y:S02]  /*0520*/  LOP3.LUT R23, R23, 0xff, RZ, 0xc0, !PT ;  /* 0x000000ff17177812 */ /* 0x000fe400078ec0ff */
[C---:B-1----:R-:W-:Y:S02]  /*0530*/  FSETP.GT.AND P0, PT, R4.reuse, 8.50705917302346158658e+37, PT ;  /* 0x7e8000000400780b */ /* 0x042fe40003f04000 */
[C---:B------:R-:W-:Y:S02]  /*0540*/  FSETP.GEU.AND P1, PT, R4.reuse, 1.175494350822287508e-38, PT ;  /* 0x008000000400780b */ /* 0x040fe40003f2e000 */
[----:B------:R-:W-:Y:S01]  /*0550*/  FSEL R7, R7, 1, P0 ;  /* 0x3f80000007077808 */ /* 0x000fe20000000000 */
[----:B------:R-:W-:Y:S08]  /*0560*/  STG.E.64 desc[UR4][R14.64], R2 ;  /* 0x000000020e007986 */ /* 0x000ff0000c101b04 */
[----:B------:R-:W-:Y:S01]  /*0570*/  @P0 FMUL R4, R4, 0.25 ;  /* 0x3e80000004040820 */ /* 0x000fe20000400000 */
[----:B0-----:R-:W-:Y:S01]  /*0580*/  PRMT R8, R11, 0x654, R8 ;  /* 0x000006540b087816 */ /* 0x001fe20000000008 */
[----:B------:R-:W-:-:S02]  /*0590*/  @!P1 FMUL R7, R7, 16777216 ;  /* 0x4b80000007079820 */ /* 0x000fc40000400000 */
[----:B------:R-:W-:Y:S02]  /*05a0*/  @!P1 FMUL R4, R4, 16777216 ;  /* 0x4b80000004049820 */ /* 0x000fe40000400000 */
[C---:B------:R-:W-:Y:S02]  /*05b0*/  IMAD R11, R22.reuse, 0x8, R8 ;  /* 0x00000008160b7824 */ /* 0x040fe400078e0208 */
[----:B------:R0:W1:Y:S02]  /*05c0*/  MUFU.RCP R6, R4 ;  /* 0x0000000400067308 */ /* 0x0000640000001000 */
[----:B------:R-:W-:Y:S01]  /*05d0*/  IMAD R22, R22, -0x4, R11 ;  /* 0xfffffffc16167824 */ /* 0x000fe200078e020b */
[----:B0-----:R-:W-:-:S04]  /*05e0*/  LEA R4, P0, R24, UR6, 0x2 ;  /* 0x0000000618047c11 */ /* 0x001fc8000f8010ff */
[----:B------:R-:W-:Y:S01]  /*05f0*/  LEA.HI.X R25, R24, UR7, R25, 0x2, P0 ;  /* 0x0000000718197c11 */ /* 0x000fe200080f1419 */
[----:B-1----:R-:W-:Y:S01]  /*0600*/  FMUL R6, R6, R7 ;  /* 0x0000000706067220 */ /* 0x002fe20000400000 */
[----:B------:R-:W-:-:S03]  /*0610*/  LEA R10, P0, R27, UR6, 0x2 ;  /* 0x000000061b0a7c11 */ /* 0x000fc6000f8010ff */
[-C--:B------:R-:W-:Y:S01]  /*0620*/  FMUL R18, R18, R6.reuse ;  /* 0x0000000612127220 */ /* 0x080fe20000400000 */
[----:B------:R-:W-:Y:S01]  /*0630*/  FMUL R6, R5, R6 ;  /* 0x0000000605067220 */ /* 0x000fe20000400000 */
[----:B------:R-:W-:Y:S01]  /*0640*/  LEA.HI.X R7, R27, UR7, R0, 0x2, P0 ;  /* 0x000000071b077c11 */ /* 0x000fe200080f1400 */
[C---:B------:R-:W-:Y:S02]  /*0650*/  IMAD R0, R23.reuse, 0x8, R8 ;  /* 0x0000000817007824 */ /* 0x040fe400078e0208 */
[C-C-:B------:R-:W-:Y:S01]  /*0660*/  FFMA R18, R16.reuse, R18, R9.reuse ;  /* 0x0000001210127223 */ /* 0x140fe20000000009 */
[----:B------:R-:W-:Y:S01]  /*0670*/  FFMA R9, R16, R6, R9 ;  /* 0x0000000610097223 */ /* 0x000fe20000000009 */
[----:B------:R-:W-:Y:S01]  /*0680*/  MOV R5, R25 ;  /* 0x0000001900057202 */ /* 0x000fe20000000f00 */
[----:B------:R-:W-:Y:S02]  /*0690*/  IMAD.MOV.U32 R6, RZ, RZ, R10 ;  /* 0x000000ffff067224 */ /* 0x000fe400078e000a */
[C---:B------:R-:W-:Y:S01]  /*06a0*/  FSETP.GEU.AND P0, PT, R18.reuse, RZ, PT ;  /* 0x000000ff1200720b */ /* 0x040fe20003f0e000 */
[----:B------:R-:W-:Y:S01]  /*06b0*/  IMAD R23, R23, -0x4, R0 ;  /* 0xfffffffc17177824 */ /* 0x000fe200078e0200 */
[----:B------:R-:W-:Y:S01]  /*06c0*/  FSETP.GEU.AND P1, PT, R9, RZ, PT ;  /* 0x000000ff0900720b */ /* 0x000fe20003f2e000 */
[----:B------:R-:W-:Y:S01]  /*06d0*/  STS.128 [R11], R4 ;  /* 0x000000040b007388 */ /* 0x000fe20000000c00 */
[----:B------:R-:W-:-:S02]  /*06e0*/  FSEL R18, R18, RZ, P0 ;  /* 0x000000ff12127208 */ /* 0x000fc40000000000 */
[----:B------:R-:W-:Y:S01]  /*06f0*/  FSEL R19, R9, RZ, P1 ;  /* 0x000000ff09137208 */ /* 0x000fe20000800000 */
[----:B------:R-:W-:Y:S06]  /*0700*/  BAR.SYNC.DEFER_BLOCKING 0x0 ;  /* 0x0000000000007b1d */ /* 0x000fec0000010000 */
[----:B------:R-:W-:Y:S04]  /*0710*/  LDS.64 R2, [R0] ;  /* 0x0000000000027984 */ /* 0x000fe80000000a00 */
[----:B------:R-:W-:Y:S01]  /*0720*/  LDS.64 R8, [R0+0x800] ;  /* 0x0008000000087984 */ /* 0x000fe20000000a00 */
[----:B------:R-:W-:Y:S06]  /*0730*/  BAR.SYNC.DEFER_BLOCKING 0x0 ;  /* 0x0000000000007b1d */ /* 0x000fec0000010000 */
[----:B------:R-:W-:Y:S02]  /*0740*/  STS.64 [R22], R18 ;  /* 0x0000001216007388 */ /* 0x000fe40000000a00 */
[----:B------:R-:W-:Y:S06]  /*0750*/  BAR.SYNC.DEFER_BLOCKING 0x0 ;  /* 0x0000000000007b1d */ /* 0x000fec0000010000 */
[----:B------:R-:W0:Y:S04]  /*0760*/  LDS R13, [R23] ;  /* 0x00000000170d7984 */ /* 0x000e280000000800 */
[----:B------:R-:W1:Y:S04]  /*0770*/  LDS R5, [R23+0x400] ;  /* 0x0004000017057984 */ /* 0x000e680000000800 */
[----:B0-----:R-:W-:Y:S04]  /*0780*/  STG.E desc[UR4][R2.64], R13 ;  /* 0x0000000d02007986 */ /* 0x001fe8000c101904 */
[----:B-1----:R-:W-:Y:S01]  /*0790*/  STG.E desc[UR4][R8.64], R5 ;  /* 0x0000000508007986 */ /* 0x002fe2000c101904 */
[----:B------:R-:W-:Y:S05]  /*07a0*/  EXIT ;  /* 0x000000000000794d */ /* 0x000fea0003800000 */
.L_x_1:
[----:B------:R-:W-:-:S00]  /*07b0*/  BRA `(.L_x_1) ;  /* 0xfffffffc00fc7947 */ /* 0x000fc0000383ffff */
[----:B------:R-:W-:-:S00]  /*07c0*/  NOP ;  /* 0x0000000000007918 */ /* 0x000fc00000000000 */
        /* <DEDUP_REMOVED lines=11> */
.L_x_2:


//--------------------- .nv.global.init           --------------------------
	.section	.nv.global.init,"aw",@progbits
.nv.global.init:
	.type		assertFunc_0,@object
	.size		assertFunc_0,(_$_str - assertFunc_0)
assertFunc_0:
        /*0000*/ 	.byte	0x75, 0x6e, 0x6b, 0x6e, 0x6f, 0x77, 0x6e, 0x00
	.type		_$_str,@object
	.size		_$_str,(_$_str_$_2 - _$_str)
_$_str:
        /*0008*/ 	.byte	0x5f, 0x5f, 0x43, 0x55, 0x44, 0x41, 0x5f, 0x46, 0x54, 0x5a, 0x00
	.type		_$_str_$_2,@object
	.size		_$_str_$_2,(assertMessage_0 - _$_str_$_2)
_$_str_$_2:
        /*0013*/ 	.byte	0x5f, 0x5f, 0x43, 0x55, 0x44, 0x41, 0x5f, 0x50, 0x52, 0x45, 0x43, 0x5f, 0x53, 0x51, 0x52, 0x54
        /*0023*/ 	.byte	0x00
	.type		assertMessage_0,@object
	.size		assertMessage_0,(assertFile_0 - assertMessage_0)
assertMessage_0:
        /*0024*/ 	.byte	0x69, 0x6e, 0x64, 0x65, 0x78, 0x20, 0x6f, 0x75, 0x74, 0x20, 0x6f, 0x66, 0x20, 0x62, 0x6f, 0x75
        /*0034*/ 	.byte	0x6e, 0x64, 0x73, 0x3a, 0x20, 0x30, 0x20, 0x3c, 0x3d, 0x20, 0x74, 0x6d, 0x70, 0x39, 0x20, 0x3c
        /*0044*/ 	.byte	0x20, 0x35, 0x32, 0x34, 0x32, 0x38, 0x38, 0x00
	.type		assertFile_0,@object
	.size		assertFile_0,(.L_1 - assertFile_0)
assertFile_0:
        /*004c*/ 	.byte	0x69, 0x6e, 0x64, 0x75, 0x63, 0x74, 0x6f, 0x72, 0x5f, 0x63, 0x61, 0x63, 0x68, 0x65, 0x2f, 0x6a
        /*005c*/ 	.byte	0x77, 0x2f, 0x63, 0x6a, 0x77, 0x33, 0x36, 0x62, 0x32, 0x72, 0x66, 0x74, 0x73, 0x68, 0x6b, 0x70
        /*006c*/ 	.byte	0x6c, 0x64, 0x70, 0x64, 0x75, 0x73, 0x34, 0x35, 0x69, 0x74, 0x6a, 0x35, 0x62, 0x66, 0x37, 0x72
        /*007c*/ 	.byte	0x37, 0x70, 0x32, 0x33, 0x6d, 0x36, 0x36, 0x66, 0x65, 0x66, 0x6d, 0x79, 0x32, 0x7a, 0x36, 0x61
        /*008c*/ 	.byte	0x62, 0x33, 0x62, 0x77, 0x78, 0x63, 0x2e, 0x70, 0x79, 0x00
.L_1:


//--------------------- .nv.shared.triton_poi_fused_convolution_max_unpool2d_20 --------------------------
	.section	.nv.shared.triton_poi_fused_convolution_max_unpool2d_20,"aw",@nobits
	.sectionflags	@""
	.align	16
	.zero		1024


//--------------------- .nv.constant0.triton_poi_fused_convolution_max_unpool2d_20 --------------------------
	.section	.nv.constant0.triton_poi_fused_convolution_max_unpool2d_20,"a",@progbits
	.sectionflags	@""
	.align	4
.nv.constant0.triton_poi_fused_convolution_max_unpool2d_20:
	.zero		596


//--------------------- SYMBOLS --------------------------

	.type		__assertfail,@function
